	.headerflags	@"EF_CUDA_TEXMODE_UNIFIED EF_CUDA_64BIT_ADDRESS EF_CUDA_ACCELERATORS EF_CUDA_SM90 EF_CUDA_VIRTUAL_SM(EF_CUDA_SM90)"
	.elftype	@"ET_EXEC"


//--------------------- .nv.info                  --------------------------
	.section	.nv.info,"",@"SHT_CUDA_INFO"
	.align	4


	//----- nvinfo : EIATTR_REGCOUNT
	.align		4
        /*0000*/ 	.byte	0x04, 0x2f
        /*0002*/ 	.short	(.L_2 - .L_1)
	.align		4
.L_1:
        /*0004*/ 	.word	index@(triton_poi_fused_add_native_group_norm_relu_23)
        /*0008*/ 	.word	0x0000003f


	//----- nvinfo : EIATTR_MIN_STACK_SIZE
	.align		4
.L_2:
        /*000c*/ 	.byte	0x04, 0x12
        /*000e*/ 	.short	(.L_4 - .L_3)
	.align		4
.L_3:
        /*0010*/ 	.word	index@(triton_poi_fused_add_native_group_norm_relu_23)
        /*0014*/ 	.word	0x00000000


	//----- nvinfo : EIATTR_FRAME_SIZE
	.align		4
.L_4:
        /*0018*/ 	.byte	0x04, 0x11
        /*001a*/ 	.short	(.L_6 - .L_5)
	.align		4
.L_5:
        /*001c*/ 	.word	index@(triton_poi_fused_add_native_group_norm_relu_23)
        /*0020*/ 	.word	0x00000000


	//----- nvinfo : EIATTR_MIN_STACK_SIZE
	.align		4
.L_6:
        /*0024*/ 	.byte	0x04, 0x12
        /*0026*/ 	.short	(.L_8 - .L_7)
	.align		4
.L_7:
        /*0028*/ 	.word	index@(triton_poi_fused_add_native_group_norm_relu_23)
        /*002c*/ 	.word	0x00000000
.L_8:


//--------------------- .nv.info.triton_poi_fused_add_native_group_norm_relu_23 --------------------------
	.section	.nv.info.triton_poi_fused_add_native_group_norm_relu_23,"",@"SHT_CUDA_INFO"
	.sectionflags	@""
	.align	4


	//----- nvinfo : EIATTR_CUDA_API_VERSION
	.align		4
        /*0000*/ 	.byte	0x04, 0x37
        /*0002*/ 	.short	(.L_10 - .L_9)
.L_9:
        /*0004*/ 	.word	0x0000007c


	//----- nvinfo : EIATTR_KPARAM_INFO
	.align		4
.L_10:
        /*0008*/ 	.byte	0x04, 0x17
        /*000a*/ 	.short	(.L_12 - .L_11)
.L_11:
        /*000c*/ 	.word	0x00000000
        /*0010*/ 	.short	0x0008
        /*0012*/ 	.short	0x003c
        /*0014*/ 	.byte	0x00, 0xf0, 0x11, 0x00


	//----- nvinfo : EIATTR_KPARAM_INFO
	.align		4
.L_12:
        /*0018*/ 	.byte	0x04, 0x17
        /*001a*/ 	.short	(.L_14 - .L_13)
.L_13:
        /*001c*/ 	.word	0x00000000
        /*0020*/ 	.short	0x0007
        /*0022*/ 	.short	0x0038
        /*0024*/ 	.byte	0x00, 0xf0, 0x11, 0x00


	//----- nvinfo : EIATTR_KPARAM_INFO
	.align		4
.L_14:
        /*0028*/ 	.byte	0x04, 0x17
        /*002a*/ 	.short	(.L_16 - .L_15)
.L_15:
        /*002c*/ 	.word	0x00000000
        /*0030*/ 	.short	0x0006
        /*0032*/ 	.short	0x0030
        /*0034*/ 	.byte	0x00, 0xf4, 0x21, 0x00


	//----- nvinfo : EIATTR_KPARAM_INFO
	.align		4
.L_16:
        /*0038*/ 	.byte	0x04, 0x17
        /*003a*/ 	.short	(.L_18 - .L_17)
.L_17:
        /*003c*/ 	.word	0x00000000
        /*0040*/ 	.short	0x0005
        /*0042*/ 	.short	0x0028
        /*0044*/ 	.byte	0x00, 0xf4, 0x21, 0x00


	//----- nvinfo : EIATTR_KPARAM_INFO
	.align		4
.L_18:
        /*0048*/ 	.byte	0x04, 0x17
        /*004a*/ 	.short	(.L_20 - .L_19)
.L_19:
        /*004c*/ 	.word	0x00000000
        /*0050*/ 	.short	0x0004
        /*0052*/ 	.short	0x0020
        /*0054*/ 	.byte	0x00, 0xf4, 0x21, 0x00


	//----- nvinfo : EIATTR_KPARAM_INFO
	.align		4
.L_20:
        /*0058*/ 	.byte	0x04, 0x17
        /*005a*/ 	.short	(.L_22 - .L_21)
.L_21:
        /*005c*/ 	.word	0x00000000
        /*0060*/ 	.short	0x0003
        /*0062*/ 	.short	0x0018
        /*0064*/ 	.byte	0x00, 0xf4, 0x21, 0x00


	//----- nvinfo : EIATTR_KPARAM_INFO
	.align		4
.L_22:
        /*0068*/ 	.byte	0x04, 0x17
        /*006a*/ 	.short	(.L_24 - .L_23)
.L_23:
        /*006c*/ 	.word	0x00000000
        /*0070*/ 	.short	0x0002
        /*0072*/ 	.short	0x0010
        /*0074*/ 	.byte	0x00, 0xf4, 0x21, 0x00


	//----- nvinfo : EIATTR_KPARAM_INFO
	.align		4
.L_24:
        /*0078*/ 	.byte	0x04, 0x17
        /*007a*/ 	.short	(.L_26 - .L_25)
.L_25:
        /*007c*/ 	.word	0x00000000
        /*0080*/ 	.short	0x0001
        /*0082*/ 	.short	0x0008
        /*0084*/ 	.byte	0x00, 0xf4, 0x21, 0x00


	//----- nvinfo : EIATTR_KPARAM_INFO
	.align		4
.L_26:
        /*0088*/ 	.byte	0x04, 0x17
        /*008a*/ 	.short	(.L_28 - .L_27)
.L_27:
        /*008c*/ 	.word	0x00000000
        /*0090*/ 	.short	0x0000
        /*0092*/ 	.short	0x0000
        /*0094*/ 	.byte	0x00, 0xf4, 0x21, 0x00


	//----- nvinfo : EIATTR_SPARSE_MMA_MASK
	.align		4
.L_28:
        /*0098*/ 	.byte	0x03, 0x50
        /*009a*/ 	.short	0x0000


	//----- nvinfo : EIATTR_MAXREG_COUNT
	.align		4
        /*009c*/ 	.byte	0x03, 0x1b
        /*009e*/ 	.short	0x00ff


	//----- nvinfo : EIATTR_EXIT_INSTR_OFFSETS
	.align		4
        /*00a0*/ 	.byte	0x04, 0x1c
        /*00a2*/ 	.short	(.L_30 - .L_29)


	//   ....[0]....
.L_29:
        /*00a4*/ 	.word	0x00001720


	//   ....[1]....
        /*00a8*/ 	.word	0x00001770


	//----- nvinfo : EIATTR_REQNTID
	.align		4
.L_30:
        /*00ac*/ 	.byte	0x04, 0x10
        /*00ae*/ 	.short	(.L_32 - .L_31)
.L_31:
        /*00b0*/ 	.word	0x00000100
        /*00b4*/ 	.word	0x00000001
        /*00b8*/ 	.word	0x00000001


	//----- nvinfo : EIATTR_CBANK_PARAM_SIZE
	.align		4
.L_32:
        /*00bc*/ 	.byte	0x03, 0x19
        /*00be*/ 	.short	0x0040


	//----- nvinfo : EIATTR_PARAM_CBANK
	.align		4
        /*00c0*/ 	.byte	0x04, 0x0a
        /*00c2*/ 	.short	(.L_34 - .L_33)
	.align		4
.L_33:
        /*00c4*/ 	.word	index@(.nv.constant0.triton_poi_fused_add_native_group_norm_relu_23)
        /*00c8*/ 	.short	0x0210
        /*00ca*/ 	.short	0x0040


	//----- nvinfo : EIATTR_SW_WAR
	.align		4
.L_34:
        /*00cc*/ 	.byte	0x04, 0x36
        /*00ce*/ 	.short	(.L_36 - .L_35)
.L_35:
        /*00d0*/ 	.word	0x00000008
.L_36:


//--------------------- .nv.callgraph             --------------------------
	.section	.nv.callgraph,"",@"SHT_CUDA_CALLGRAPH"
	.align	4
	.sectionentsize	8
	.align		4
        /*0000*/ 	.word	0x00000000
	.align		4
        /*0004*/ 	.word	0xffffffff
	.align		4
        /*0008*/ 	.word	0x00000000
	.align		4
        /*000c*/ 	.word	0xfffffffe
	.align		4
        /*0010*/ 	.word	0x00000000
	.align		4
        /*0014*/ 	.word	0xfffffffd
	.align		4
        /*0018*/ 	.word	0x00000000
	.align		4
        /*001c*/ 	.word	0xfffffffc


//--------------------- .nv.constant4             --------------------------
	.section	.nv.constant4,"a",@progbits
	.align	8
	.align		8
.nv.constant4:
        /*0000*/ 	.dword	_$_str


//--------------------- .text.triton_poi_fused_add_native_group_norm_relu_23 --------------------------
	.section	.text.triton_poi_fused_add_native_group_norm_relu_23,"ax",@progbits
	.sectionflags	@"SHF_BARRIERS=1"
	.align	128
        .global         triton_poi_fused_add_native_group_norm_relu_23
        .type           triton_poi_fused_add_native_group_norm_relu_23,@function
        .size           triton_poi_fused_add_native_group_norm_relu_23,(.L_x_1 - triton_poi_fused_add_native_group_norm_relu_23)
        .other          triton_poi_fused_add_native_group_norm_relu_23,@"STO_CUDA_ENTRY STV_DEFAULT"
triton_poi_fused_add_native_group_norm_relu_23:
.text.triton_poi_fused_add_native_group_norm_relu_23:
[----:B------:R-:W0:Y:S01]  /*0000*/  LDC R1, c[0x0][0x28] ;  /* 0x00000a00ff017b82 */ /* 0x000e220000000800 */
[----:B------:R-:W1:Y:S07]  /*0010*/  S2R R2, SR_TID.X ;  /* 0x0000000000027919 */ /* 0x000e6e0000002100 */
[----:B------:R-:W2:Y:S01]  /*0020*/  LDC.64 R16, c[0x0][0x210] ;  /* 0x00008400ff107b82 */ /* 0x000ea20000000a00 */
[----:B------:R-:W-:Y:S02]  /*0030*/  CS2R R12, SRZ ;  /* 0x00000000000c7805 */ /* 0x000fe4000001ff00 */
[----:B------:R-:W-:Y:S01]  /*0040*/  CS2R R14, SRZ ;  /* 0x00000000000e7805 */ /* 0x000fe2000001ff00 */
[----:B------:R-:W3:Y:S01]  /*0050*/  S2R R10, SR_CTAID.X ;  /* 0x00000000000a7919 */ /* 0x000ee20000002500 */
[----:B------:R-:W-:Y:S01]  /*0060*/  ULDC.64 UR6, c[0x0][0x208] ;  /* 0x0000820000067ab9 */ /* 0x000fe20000000a00 */
[----:B------:R-:W-:Y:S01]  /*0070*/  IMAD.MOV.U32 R47, RZ, RZ, RZ ;  /* 0x000000ffff2f7224 */ /* 0x000fe200078e00ff */
[----:B------:R-:W4:Y:S01]  /*0080*/  S2R R3, SR_CTAID.Y ;  /* 0x0000000000037919 */ /* 0x000f220000002600 */
[----:B------:R-:W5:Y:S01]  /*0090*/  LDC.64 R22, c[0x0][0x218] ;  /* 0x00008600ff167b82 */ /* 0x000f620000000a00 */
[----:B-1----:R-:W-:Y:S01]  /*00a0*/  IMAD.SHL.U32 R7, R2, 0x4, RZ ;  /* 0x0000000402077824 */ /* 0x002fe200078e00ff */
[----:B------:R-:W-:Y:S01]  /*00b0*/  SHF.R.U32.HI R5, RZ, 0x4, R2 ;  /* 0x00000004ff057819 */ /* 0x000fe20000011602 */
[----:B---3--:R-:W-:-:S03]  /*00c0*/  IMAD.SHL.U32 R0, R10, 0x40, RZ ;  /* 0x000000400a007824 */ /* 0x008fc600078e00ff */
[----:B------:R-:W-:Y:S02]  /*00d0*/  SGXT.U32 R5, R5, 0x4 ;  /* 0x000000040505781a */ /* 0x000fe40000000000 */
[----:B----4-:R-:W-:Y:S02]  /*00e0*/  SHF.L.U32 R2, R3, 0x6, RZ ;  /* 0x0000000603027819 */ /* 0x010fe400000006ff */
[----:B------:R-:W-:Y:S02]  /*00f0*/  LOP3.LUT R25, R0, 0x3c, R7, 0xf8, !PT ;  /* 0x0000003c00197812 */ /* 0x000fe400078ef807 */
[----:B------:R-:W-:Y:S02]  /*0100*/  LOP3.LUT R4, R2, 0x20, R5, 0xfe, !PT ;  /* 0x0000002002047812 */ /* 0x000fe400078efe05 */
[----:B------:R-:W-:Y:S02]  /*0110*/  ISETP.GE.AND P4, PT, R25, 0x200, PT ;  /* 0x000002001900780c */ /* 0x000fe40003f86270 */
[----:B------:R-:W-:Y:S01]  /*0120*/  SHF.R.S32.HI R10, RZ, 0x19, R10 ;  /* 0x00000019ff0a7819 */ /* 0x000fe2000001140a */
[C---:B------:R-:W-:Y:S01]  /*0130*/  IMAD R6, R4.reuse, 0x200, R25 ;  /* 0x0000020004067824 */ /* 0x040fe200078e0219 */
[----:B------:R-:W-:-:S02]  /*0140*/  ISETP.LT.AND P2, PT, R4, 0x100, !P4 ;  /* 0x000001000400780c */ /* 0x000fc40006741270 */
[----:B------:R-:W-:Y:S01]  /*0150*/  SHF.R.S32.HI R3, RZ, 0x19, R3 ;  /* 0x00000019ff037819 */ /* 0x000fe20000011403 */
[----:B--2---:R-:W-:Y:S01]  /*0160*/  IMAD.WIDE R8, R6, 0x4, R16 ;  /* 0x0000000406087825 */ /* 0x004fe200078e0210 */
[----:B------:R-:W-:Y:S02]  /*0170*/  SGXT R10, R10, 0x1 ;  /* 0x000000010a0a781a */ /* 0x000fe40000000200 */
[----:B------:R-:W-:Y:S02]  /*0180*/  SGXT R3, R3, 0x1 ;  /* 0x000000010303781a */ /* 0x000fe40000000200 */
[----:B------:R-:W-:Y:S02]  /*0190*/  LEA.HI R11, R10, R25, RZ, 0x4 ;  /* 0x000000190a0b7211 */ /* 0x000fe400078f20ff */
[----:B------:R-:W-:Y:S02]  /*01a0*/  LOP3.LUT R10, R2, 0x30, R5, 0xfe, !PT ;  /* 0x00000030020a7812 */ /* 0x000fe400078efe05 */
[----:B------:R-:W-:Y:S01]  /*01b0*/  LEA.HI R4, R3, R4, RZ, 0x6 ;  /* 0x0000000403047211 */ /* 0x000fe200078f30ff */
[----:B------:R1:W2:Y:S01]  /*01c0*/  @P2 LDG.E.EL.128 R12, desc[UR6][R8.64] ;  /* 0x00000006080c2981 */ /* 0x0002a2000c2e1d00 */
[----:B------:R-:W-:Y:S01]  /*01d0*/  SHF.R.S32.HI R51, RZ, 0x4, R11 ;  /* 0x00000004ff337819 */ /* 0x000fe2000001140b */
[----:B------:R-:W-:Y:S01]  /*01e0*/  HFMA2.MMA R58, -RZ, RZ, 0, 0 ;  /* 0x00000000ff3a7435 */ /* 0x000fe200000001ff */
[----:B------:R-:W-:-:S02]  /*01f0*/  SHF.R.S32.HI R4, RZ, 0x6, R4 ;  /* 0x00000006ff047819 */ /* 0x000fc40000011404 */
[----:B------:R-:W-:Y:S02]  /*0200*/  CS2R R30, SRZ ;  /* 0x00000000001e7805 */ /* 0x000fe4000001ff00 */
[----:B------:R-:W-:Y:S02]  /*0210*/  ISETP.LT.AND P3, PT, R10, 0x100, !P4 ;  /* 0x000001000a00780c */ /* 0x000fe40006761270 */
[----:B------:R-:W-:Y:S02]  /*0220*/  CS2R R32, SRZ ;  /* 0x0000000000207805 */ /* 0x000fe4000001ff00 */
[----:B------:R-:W-:Y:S01]  /*0230*/  CS2R R34, SRZ ;  /* 0x0000000000227805 */ /* 0x000fe2000001ff00 */
[----:B------:R-:W-:Y:S01]  /*0240*/  IMAD R29, R4, 0x20, R51 ;  /* 0x00000020041d7824 */ /* 0x000fe200078e0233 */
[----:B------:R-:W-:Y:S02]  /*0250*/  CS2R R40, SRZ ;  /* 0x0000000000287805 */ /* 0x000fe4000001ff00 */
[----:B-1----:R-:W-:Y:S01]  /*0260*/  LEA.HI R8, R3, R10, RZ, 0x6 ;  /* 0x0000000a03087211 */ /* 0x002fe200078f30ff */
[----:B------:R-:W-:Y:S01]  /*0270*/  IMAD R4, R10, 0x200, R25 ;  /* 0x000002000a047824 */ /* 0x000fe200078e0219 */
[----:B------:R-:W-:Y:S01]  /*0280*/  MOV R24, RZ ;  /* 0x000000ff00187202 */ /* 0x000fe20000000f00 */
[----:B------:R-:W-:Y:S01]  /*0290*/  IMAD.MOV.U32 R42, RZ, RZ, RZ ;  /* 0x000000ffff2a7224 */ /* 0x000fe200078e00ff */
[----:B------:R-:W-:Y:S01]  /*02a0*/  SHF.R.S32.HI R8, RZ, 0x6, R8 ;  /* 0x00000006ff087819 */ /* 0x000fe20000011408 */
[----:B-----5:R-:W-:-:S03]  /*02b0*/  IMAD.WIDE R18, R29, 0x4, R22 ;  /* 0x000000041d127825 */ /* 0x020fc600078e0216 */
[----:B------:R-:W-:Y:S01]  /*02c0*/  LEA R21, R8, R51, 0x5 ;  /* 0x0000003308157211 */ /* 0x000fe200078e28ff */
[----:B------:R-:W-:Y:S01]  /*02d0*/  IMAD.WIDE R8, R4, 0x4, R16 ;  /* 0x0000000404087825 */ /* 0x000fe200078e0210 */
[----:B------:R-:W2:Y:S03]  /*02e0*/  @P2 LDG.E.EL R47, desc[UR6][R18.64] ;  /* 0x00000006122f2981 */ /* 0x000ea6000c2e1900 */
[----:B------:R-:W-:Y:S01]  /*02f0*/  IMAD.WIDE R10, R21, 0x4, R22 ;  /* 0x00000004150a7825 */ /* 0x000fe200078e0216 */
[----:B------:R-:W3:Y:S03]  /*0300*/  @P3 LDG.E.EL.128 R32, desc[UR6][R8.64] ;  /* 0x0000000608203981 */ /* 0x000ee6000c2e1d00 */
[----:B------:R-:W-:Y:S01]  /*0310*/  IMAD.MOV.U32 R37, RZ, RZ, RZ ;  /* 0x000000ffff257224 */ /* 0x000fe200078e00ff */
[----:B------:R-:W3:Y:S04]  /*0320*/  @P3 LDG.E.EL R30, desc[UR6][R10.64] ;  /* 0x000000060a1e3981 */ /* 0x000ee8000c2e1900 */
[----:B------:R-:W4:Y:S04]  /*0330*/  @P2 LDG.E.EL R58, desc[UR6][R18.64] ;  /* 0x00000006123a2981 */ /* 0x000f28000c2e1900 */
[----:B------:R-:W5:Y:S04]  /*0340*/  @P2 LDG.E.EL R41, desc[UR6][R18.64] ;  /* 0x0000000612292981 */ /* 0x000f68000c2e1900 */
[----:B------:R1:W5:Y:S04]  /*0350*/  @P2 LDG.E.EL R42, desc[UR6][R18.64] ;  /* 0x00000006122a2981 */ /* 0x000368000c2e1900 */
[----:B------:R-:W5:Y:S01]  /*0360*/  @P3 LDG.E.EL R24, desc[UR6][R10.64] ;  /* 0x000000060a183981 */ /* 0x000f62000c2e1900 */
[----:B------:R-:W-:-:S02]  /*0370*/  LOP3.LUT R43, R2, R5, RZ, 0xfc, !PT ;  /* 0x00000005022b7212 */ /* 0x000fc400078efcff */
[----:B------:R-:W-:Y:S01]  /*0380*/  LOP3.LUT R49, R2, 0x10, R5, 0xfe, !PT ;  /* 0x0000001002317812 */ /* 0x000fe200078efe05 */
[----:B------:R-:W-:Y:S01]  /*0390*/  IMAD.MOV.U32 R39, RZ, RZ, RZ ;  /* 0x000000ffff277224 */ /* 0x000fe200078e00ff */
[----:B------:R-:W-:Y:S01]  /*03a0*/  LEA.HI R20, R3, R43, RZ, 0x6 ;  /* 0x0000002b03147211 */ /* 0x000fe200078f30ff */
[----:B-1----:R-:W1:Y:S01]  /*03b0*/  LDC.64 R18, c[0x0][0x220] ;  /* 0x00008800ff127b82 */ /* 0x002e620000000a00 */
[----:B------:R-:W-:Y:S02]  /*03c0*/  ISETP.LT.AND P0, PT, R43, 0x100, !P4 ;  /* 0x000001002b00780c */ /* 0x000fe40006701270 */
[----:B------:R-:W-:Y:S02]  /*03d0*/  CS2R R8, SRZ ;  /* 0x0000000000087805 */ /* 0x000fe4000001ff00 */
[----:B------:R-:W-:Y:S02]  /*03e0*/  SHF.R.S32.HI R20, RZ, 0x6, R20 ;  /* 0x00000006ff147819 */ /* 0x000fe40000011414 */
[----:B------:R-:W-:-:S02]  /*03f0*/  CS2R R44, SRZ ;  /* 0x00000000002c7805 */ /* 0x000fc4000001ff00 */
[----:B------:R-:W-:Y:S01]  /*0400*/  LEA.HI R3, R3, R49, RZ, 0x6 ;  /* 0x0000003103037211 */ /* 0x000fe200078f30ff */
[----:B------:R-:W-:Y:S01]  /*0410*/  IMAD.MOV.U32 R28, RZ, RZ, RZ ;  /* 0x000000ffff1c7224 */ /* 0x000fe200078e00ff */
[----:B------:R-:W-:Y:S01]  /*0420*/  ISETP.LT.AND P1, PT, R49, 0x100, !P4 ;  /* 0x000001003100780c */ /* 0x000fe20006721270 */
[----:B------:R-:W-:Y:S01]  /*0430*/  IMAD R53, R20, 0x20, R51 ;  /* 0x0000002014357824 */ /* 0x000fe200078e0233 */
[----:B------:R-:W-:Y:S01]  /*0440*/  SHF.R.S32.HI R3, RZ, 0x6, R3 ;  /* 0x00000006ff037819 */ /* 0x000fe20000011403 */
[----:B------:R-:W-:Y:S01]  /*0450*/  HFMA2.MMA R20, -RZ, RZ, 0, 0 ;  /* 0x00000000ff147435 */ /* 0x000fe200000001ff */
[----:B------:R-:W5:Y:S01]  /*0460*/  @P3 LDG.E.EL R37, desc[UR6][R10.64] ;  /* 0x000000060a253981 */ /* 0x000f62000c2e1900 */
[----:B------:R-:W-:Y:S01]  /*0470*/  IMAD.WIDE R26, R53, 0x4, R22 ;  /* 0x00000004351a7825 */ /* 0x000fe200078e0216 */
[----:B------:R-:W-:Y:S02]  /*0480*/  LEA R51, R3, R51, 0x5 ;  /* 0x0000003303337211 */ /* 0x000fe400078e28ff */
[----:B------:R1:W5:Y:S01]  /*0490*/  @P3 LDG.E.EL R39, desc[UR6][R10.64] ;  /* 0x000000060a273981 */ /* 0x000362000c2e1900 */
[----:B------:R-:W-:-:S02]  /*04a0*/  IMAD.MOV.U32 R3, RZ, RZ, RZ ;  /* 0x000000ffff037224 */ /* 0x000fc400078e00ff */
[----:B------:R-:W-:Y:S01]  /*04b0*/  IMAD.WIDE R22, R51, 0x4, R22 ;  /* 0x0000000433167825 */ /* 0x000fe200078e0216 */
[----:B------:R-:W5:Y:S04]  /*04c0*/  @P0 LDG.E.EL R9, desc[UR6][R26.64] ;  /* 0x000000061a090981 */ /* 0x000f68000c2e1900 */
[----:B------:R-:W5:Y:S01]  /*04d0*/  @P0 LDG.E.EL R8, desc[UR6][R26.64] ;  /* 0x000000061a080981 */ /* 0x000f62000c2e1900 */
[----:B-1----:R-:W-:-:S03]  /*04e0*/  CS2R R10, SRZ ;  /* 0x00000000000a7805 */ /* 0x002fc6000001ff00 */
[----:B------:R-:W5:Y:S04]  /*04f0*/  @P0 LDG.E.EL R45, desc[UR6][R26.64] ;  /* 0x000000061a2d0981 */ /* 0x000f68000c2e1900 */
[----:B------:R1:W5:Y:S01]  /*0500*/  @P0 LDG.E.EL R28, desc[UR6][R26.64] ;  /* 0x000000061a1c0981 */ /* 0x000362000c2e1900 */
[----:B------:R-:W-:Y:S01]  /*0510*/  MOV R48, RZ ;  /* 0x000000ff00307202 */ /* 0x000fe20000000f00 */
[----:B------:R-:W-:Y:S02]  /*0520*/  IMAD.MOV.U32 R54, RZ, RZ, RZ ;  /* 0x000000ffff367224 */ /* 0x000fe400078e00ff */
[----:B------:R-:W-:Y:S01]  /*0530*/  IMAD.MOV.U32 R52, RZ, RZ, RZ ;  /* 0x000000ffff347224 */ /* 0x000fe200078e00ff */
[----:B------:R-:W5:Y:S01]  /*0540*/  @P1 LDG.E.EL R3, desc[UR6][R22.64] ;  /* 0x0000000616031981 */ /* 0x000f62000c2e1900 */
[----:B------:R-:W-:Y:S01]  /*0550*/  IMAD.MOV.U32 R50, RZ, RZ, RZ ;  /* 0x000000ffff327224 */ /* 0x000fe200078e00ff */
[----:B------:R-:W-:-:S02]  /*0560*/  LEA R49, R49, R25, 0x9 ;  /* 0x0000001931317211 */ /* 0x000fc400078e48ff */
[----:B------:R-:W5:Y:S01]  /*0570*/  @P1 LDG.E.EL R20, desc[UR6][R22.64] ;  /* 0x0000000616141981 */ /* 0x000f62000c2e1900 */
[----:B01----:R-:W-:-:S03]  /*0580*/  HFMA2.MMA R26, -RZ, RZ, 0, 0 ;  /* 0x00000000ff1a7435 */ /* 0x003fc600000001ff */
[----:B------:R-:W5:Y:S04]  /*0590*/  @P1 LDG.E.EL R11, desc[UR6][R22.64] ;  /* 0x00000006160b1981 */ /* 0x000f68000c2e1900 */
[----:B------:R0:W5:Y:S02]  /*05a0*/  @P1 LDG.E.EL R31, desc[UR6][R22.64] ;  /* 0x00000006161f1981 */ /* 0x000164000c2e1900 */
[----:B0-----:R-:W-:-:S05]  /*05b0*/  IMAD.WIDE R22, R53, 0x4, R18 ;  /* 0x0000000435167825 */ /* 0x001fca00078e0212 */
[----:B------:R-:W5:Y:S04]  /*05c0*/  @P0 LDG.E.EL R50, desc[UR6][R22.64] ;  /* 0x0000000616320981 */ /* 0x000f68000c2e1900 */
[----:B------:R-:W5:Y:S01]  /*05d0*/  @P0 LDG.E.EL R40, desc[UR6][R22.64] ;  /* 0x0000000616280981 */ /* 0x000f62000c2e1900 */
[----:B--2---:R-:W-:Y:S01]  /*05e0*/  FADD R38, -R47, R12 ;  /* 0x0000000c2f267221 */ /* 0x004fe20000000100 */
[----:B------:R-:W-:-:S06]  /*05f0*/  CS2R R46, SRZ ;  /* 0x00000000002e7805 */ /* 0x000fcc000001ff00 */
[----:B------:R-:W2:Y:S01]  /*0600*/  @P0 LDG.E.EL R47, desc[UR6][R22.64] ;  /* 0x00000006162f0981 */ /* 0x000ea2000c2e1900 */
[----:B---3--:R-:W-:Y:S01]  /*0610*/  FADD R33, -R30, R33 ;  /* 0x000000211e217221 */ /* 0x008fe20000000100 */
[----:B------:R-:W-:Y:S02]  /*0620*/  IMAD.MOV.U32 R30, RZ, RZ, RZ ;  /* 0x000000ffff1e7224 */ /* 0x000fe400078e00ff */
[----:B----4-:R-:W-:Y:S01]  /*0630*/  FADD R58, -R58, R13 ;  /* 0x0000000d3a3a7221 */ /* 0x010fe20000000100 */
[----:B------:R-:W-:-:S04]  /*0640*/  IMAD.WIDE R12, R51, 0x4, R18 ;  /* 0x00000004330c7825 */ /* 0x000fc800078e0212 */
[----:B-----5:R-:W-:Y:S01]  /*0650*/  FADD R36, -R41, R14 ;  /* 0x0000000e29247221 */ /* 0x020fe20000000100 */
[----:B------:R-:W3:Y:S01]  /*0660*/  @P1 LDG.E.EL R46, desc[UR6][R12.64] ;  /* 0x000000060c2e1981 */ /* 0x000ee2000c2e1900 */
[----:B------:R-:W-:Y:S01]  /*0670*/  FADD R42, -R42, R15 ;  /* 0x0000000f2a2a7221 */ /* 0x000fe20000000100 */
[----:B------:R-:W-:Y:S02]  /*0680*/  IMAD.WIDE R14, R29, 0x4, R18 ;  /* 0x000000041d0e7825 */ /* 0x000fe400078e0212 */
[----:B------:R-:W4:Y:S02]  /*0690*/  @P1 LDG.E.EL R10, desc[UR6][R12.64] ;  /* 0x000000060c0a1981 */ /* 0x000f24000c2e1900 */
[----:B------:R-:W-:Y:S01]  /*06a0*/  FADD R35, -R24, R35 ;  /* 0x0000002318237221 */ /* 0x000fe20000000100 */
[----:B------:R-:W-:Y:S01]  /*06b0*/  IMAD.MOV.U32 R24, RZ, RZ, RZ ;  /* 0x000000ffff187224 */ /* 0x000fe200078e00ff */
[----:B------:R-:W5:Y:S04]  /*06c0*/  @P1 LDG.E.EL R48, desc[UR6][R12.64] ;  /* 0x000000060c301981 */ /* 0x000f68000c2e1900 */
[----:B------:R0:W2:Y:S04]  /*06d0*/  @P1 LDG.E.EL R54, desc[UR6][R12.64] ;  /* 0x000000060c361981 */ /* 0x0000a8000c2e1900 */
[----:B------:R-:W2:Y:S04]  /*06e0*/  @P2 LDG.E.EL R30, desc[UR6][R14.64] ;  /* 0x000000060e1e2981 */ /* 0x000ea8000c2e1900 */
[----:B------:R-:W2:Y:S01]  /*06f0*/  @P2 LDG.E.EL R26, desc[UR6][R14.64] ;  /* 0x000000060e1a2981 */ /* 0x000ea2000c2e1900 */
[----:B0-----:R-:W-:-:S03]  /*0700*/  CS2R R12, SRZ ;  /* 0x00000000000c7805 */ /* 0x001fc6000001ff00 */
[----:B------:R-:W2:Y:S04]  /*0710*/  @P2 LDG.E.EL R52, desc[UR6][R14.64] ;  /* 0x000000060e342981 */ /* 0x000ea8000c2e1900 */
[----:B------:R0:W2:Y:S04]  /*0720*/  @P2 LDG.E.EL R44, desc[UR6][R14.64] ;  /* 0x000000060e2c2981 */ /* 0x0000a8000c2e1900 */
[----:B------:R1:W2:Y:S01]  /*0730*/  @P0 LDG.E.EL R24, desc[UR6][R22.64] ;  /* 0x0000000616180981 */ /* 0x0002a2000c2e1900 */
[----:B0-----:R-:W-:Y:S01]  /*0740*/  CS2R R14, SRZ ;  /* 0x00000000000e7805 */ /* 0x001fe2000001ff00 */
[----:B-1----:R-:W-:-:S05]  /*0750*/  IMAD.WIDE R22, R49, 0x4, R16 ;  /* 0x0000000431167825 */ /* 0x002fca00078e0210 */
[----:B------:R-:W2:Y:S01]  /*0760*/  @P1 LDG.E.EL.128 R12, desc[UR6][R22.64] ;  /* 0x00000006160c1981 */ /* 0x000ea2000c2e1d00 */
[----:B------:R-:W-:Y:S02]  /*0770*/  IMAD.MOV.U32 R60, RZ, RZ, RZ ;  /* 0x000000ffff3c7224 */ /* 0x000fe400078e00ff */
[----:B------:R-:W-:-:S05]  /*0780*/  IMAD.WIDE R18, R21, 0x4, R18 ;  /* 0x0000000415127825 */ /* 0x000fca00078e0212 */
[----:B------:R-:W3:Y:S01]  /*0790*/  @P3 LDG.E.EL R60, desc[UR6][R18.64] ;  /* 0x00000006123c3981 */ /* 0x000ee2000c2e1900 */
[----:B------:R-:W-:Y:S01]  /*07a0*/  FADD R37, -R37, R32 ;  /* 0x0000002025257221 */ /* 0x000fe20000000100 */
[----:B------:R-:W-:Y:S01]  /*07b0*/  IMAD.MOV.U32 R32, RZ, RZ, RZ ;  /* 0x000000ffff207224 */ /* 0x000fe200078e00ff */
[----:B------:R-:W-:Y:S01]  /*07c0*/  MOV R56, RZ ;  /* 0x000000ff00387202 */ /* 0x000fe20000000f00 */
[----:B------:R-:W-:Y:S02]  /*07d0*/  IMAD.MOV.U32 R51, RZ, RZ, RZ ;  /* 0x000000ffff337224 */ /* 0x000fe400078e00ff */
[----:B------:R-:W-:Y:S02]  /*07e0*/  IMAD R43, R43, 0x200, R25 ;  /* 0x000002002b2b7824 */ /* 0x000fe400078e0219 */
[----:B------:R-:W4:Y:S04]  /*07f0*/  @P3 LDG.E.EL R32, desc[UR6][R18.64] ;  /* 0x0000000612203981 */ /* 0x000f28000c2e1900 */
[----:B------:R-:W4:Y:S04]  /*0800*/  @P3 LDG.E.EL R56, desc[UR6][R18.64] ;  /* 0x0000000612383981 */ /* 0x000f28000c2e1900 */
[----:B------:R0:W4:Y:S02]  /*0810*/  @P3 LDG.E.EL R51, desc[UR6][R18.64] ;  /* 0x0000000612333981 */ /* 0x000124000c2e1900 */
[----:B0-----:R-:W-:Y:S01]  /*0820*/  CS2R R18, SRZ ;  /* 0x0000000000127805 */ /* 0x001fe2000001ff00 */
[----:B--2---:R-:W-:Y:S01]  /*0830*/  FADD R31, -R31, R15 ;  /* 0x0000000f1f1f7221 */ /* 0x004fe20000000100 */
[----:B------:R-:W-:Y:S01]  /*0840*/  FADD R15, -R20, R13 ;  /* 0x0000000d140f7221 */ /* 0x000fe20000000100 */
[----:B------:R-:W-:Y:S01]  /*0850*/  IMAD.WIDE R20, R43, 0x4, R16 ;  /* 0x000000042b147825 */ /* 0x000fe200078e0210 */
[----:B------:R-:W-:-:S06]  /*0860*/  CS2R R16, SRZ ;  /* 0x0000000000107805 */ /* 0x000fcc000001ff00 */
[----:B------:R0:W2:Y:S01]  /*0870*/  @P0 LDG.E.EL.128 R16, desc[UR6][R20.64] ;  /* 0x0000000614100981 */ /* 0x0000a2000c2e1d00 */
[----:B------:R-:W-:-:S04]  /*0880*/  IMAD.MOV.U32 R13, RZ, RZ, 0x3a800000 ;  /* 0x3a800000ff0d7424 */ /* 0x000fc800078e00ff */
[-C--:B------:R-:W-:Y:S01]  /*0890*/  FFMA R22, R26, R13.reuse, 9.9999997473787516356e-06 ;  /* 0x3727c5ac1a167423 */ /* 0x080fe2000000000d */
[----:B---3--:R-:W-:-:S03]  /*08a0*/  FFMA R60, R60, R13, 9.9999997473787516356e-06 ;  /* 0x3727c5ac3c3c7423 */ /* 0x008fc6000000000d */
[----:B------:R-:W1:Y:S01]  /*08b0*/  MUFU.RSQ R27, R22 ;  /* 0x00000016001b7308 */ /* 0x000e620000001400 */
[----:B------:R-:W-:-:S07]  /*08c0*/  FFMA R23, R44, R13, 9.9999997473787516356e-06 ;  /* 0x3727c5ac2c177423 */ /* 0x000fce000000000d */
[----:B------:R-:W3:Y:S01]  /*08d0*/  MUFU.RSQ R44, R60 ;  /* 0x0000003c002c7308 */ /* 0x000ee20000001400 */
[----:B----4-:R-:W-:Y:S01]  /*08e0*/  FFMA R29, R56, R13, 9.9999997473787516356e-06 ;  /* 0x3727c5ac381d7423 */ /* 0x010fe2000000000d */
[----:B-1----:R-:W-:Y:S02]  /*08f0*/  FMUL R58, R27, R58 ;  /* 0x0000003a1b3a7220 */ /* 0x002fe40000400000 */
[----:B------:R-:W1:Y:S04]  /*0900*/  LDC.64 R26, c[0x0][0x228] ;  /* 0x00008a00ff1a7b82 */ /* 0x000e680000000a00 */
[----:B------:R-:W-:Y:S01]  /*0910*/  MUFU.RSQ R56, R29 ;  /* 0x0000001d00387308 */ /* 0x000fe20000001400 */
[----:B---3--:R-:W-:-:S07]  /*0920*/  FMUL R44, R44, R35 ;  /* 0x000000232c2c7220 */ /* 0x008fce0000400000 */
[----:B------:R-:W3:Y:S01]  /*0930*/  MUFU.RSQ R23, R23 ;  /* 0x0000001700177308 */ /* 0x000ee20000001400 */
[----:B0-----:R-:W-:Y:S01]  /*0940*/  CS2R R20, SRZ ;  /* 0x0000000000147805 */ /* 0x001fe2000001ff00 */
[----:B---3--:R-:W-:Y:S01]  /*0950*/  FMUL R42, R23, R42 ;  /* 0x0000002a172a7220 */ /* 0x008fe20000400000 */
[----:B------:R-:W-:Y:S01]  /*0960*/  CS2R R22, SRZ ;  /* 0x0000000000167805 */ /* 0x000fe2000001ff00 */
[----:B-1----:R-:W-:-:S05]  /*0970*/  IMAD.WIDE R26, R25, 0x4, R26 ;  /* 0x00000004191a7825 */ /* 0x002fca00078e021a */
[----:B------:R0:W3:Y:S02]  /*0980*/  @!P4 LDG.E.EL.128 R20, desc[UR6][R26.64] ;  /* 0x000000061a14c981 */ /* 0x0000e4000c2e1d00 */
[----:B0-----:R-:W-:Y:S01]  /*0990*/  CS2R R26, SRZ ;  /* 0x00000000001a7805 */ /* 0x001fe2000001ff00 */
[----:B--2---:R-:W-:Y:S02]  /*09a0*/  FADD R35, -R28, R19 ;  /* 0x000000131c237221 */ /* 0x004fe40000000100 */
[----:B------:R-:W0:Y:S01]  /*09b0*/  LDC.64 R28, c[0x0][0x230] ;  /* 0x00008c00ff1c7b82 */ /* 0x000e220000000a00 */
[----:B------:R-:W-:Y:S01]  /*09c0*/  FFMA R19, R24, R13, 9.9999997473787516356e-06 ;  /* 0x3727c5ac18137423 */ /* 0x000fe2000000000d */
[----:B0-----:R-:W-:Y:S01]  /*09d0*/  IMAD.WIDE R28, R25, 0x4, R28 ;  /* 0x00000004191c7825 */ /* 0x001fe200078e021c */
[----:B------:R-:W-:-:S06]  /*09e0*/  CS2R R24, SRZ ;  /* 0x0000000000187805 */ /* 0x000fcc000001ff00 */
[----:B------:R0:W3:Y:S01]  /*09f0*/  @!P4 LDG.E.EL.128 R24, desc[UR6][R28.64] ;  /* 0x000000061c18c981 */ /* 0x0000e2000c2e1d00 */
[----:B------:R-:W-:Y:S01]  /*0a00*/  FMUL R56, R56, R33 ;  /* 0x0000002138387220 */ /* 0x000fe20000400000 */
[----:B------:R-:W-:Y:S01]  /*0a10*/  FFMA R33, R54, R13, 9.9999997473787516356e-06 ;  /* 0x3727c5ac36217423 */ /* 0x000fe2000000000d */
[----:B------:R-:W1:Y:S08]  /*0a20*/  MUFU.RSQ R19, R19 ;  /* 0x0000001300137308 */ /* 0x000e700000001400 */
[----:B------:R-:W2:Y:S01]  /*0a30*/  MUFU.RSQ R54, R33 ;  /* 0x0000002100367308 */ /* 0x000ea20000001400 */
[----:B-1----:R-:W-:Y:S01]  /*0a40*/  FMUL R60, R19, R35 ;  /* 0x00000023133c7220 */ /* 0x002fe20000400000 */
[----:B------:R-:W-:-:S02]  /*0a50*/  FFMA R19, R40, R13, 9.9999997473787516356e-06 ;  /* 0x3727c5ac28137423 */ /* 0x000fc4000000000d */
[----:B------:R-:W1:Y:S01]  /*0a60*/  LDC.64 R40, c[0x0][0x238] ;  /* 0x00008e00ff287b82 */ /* 0x000e620000000a00 */
[----:B--2---:R-:W-:Y:S01]  /*0a70*/  FMUL R54, R54, R31 ;  /* 0x0000001f36367220 */ /* 0x004fe20000400000 */
[----:B------:R-:W-:Y:S02]  /*0a80*/  FFMA R31, R10, R13, 9.9999997473787516356e-06 ;  /* 0x3727c5ac0a1f7423 */ /* 0x000fe4000000000d */
[----:B------:R-:W0:Y:S08]  /*0a90*/  MUFU.RSQ R19, R19 ;  /* 0x0000001300137308 */ /* 0x000e300000001400 */
[----:B------:R-:W2:Y:S01]  /*0aa0*/  MUFU.RSQ R31, R31 ;  /* 0x0000001f001f7308 */ /* 0x000ea20000001400 */
[----:B------:R-:W-:-:S04]  /*0ab0*/  FADD R17, -R8, R17 ;  /* 0x0000001108117221 */ /* 0x000fc80000000100 */
[----:B0-----:R-:W-:Y:S01]  /*0ac0*/  FMUL R28, R19, R17 ;  /* 0x00000011131c7220 */ /* 0x001fe20000400000 */
[-C--:B------:R-:W-:Y:S01]  /*0ad0*/  FFMA R51, R51, R13.reuse, 9.9999997473787516356e-06 ;  /* 0x3727c5ac33337423 */ /* 0x080fe2000000000d */
[----:B------:R-:W-:Y:S01]  /*0ae0*/  FADD R17, -R39, R34 ;  /* 0x0000002227117221 */ /* 0x000fe20000000100 */
[----:B------:R-:W-:Y:S01]  /*0af0*/  CS2R R34, SRZ ;  /* 0x0000000000227805 */ /* 0x000fe2000001ff00 */
[-C--:B------:R-:W-:Y:S01]  /*0b00*/  FFMA R50, R50, R13.reuse, 9.9999997473787516356e-06 ;  /* 0x3727c5ac32327423 */ /* 0x080fe2000000000d */
[----:B------:R-:W-:Y:S01]  /*0b10*/  FFMA R19, R47, R13, 9.9999997473787516356e-06 ;  /* 0x3727c5ac2f137423 */ /* 0x000fe2000000000d */
[-CC-:B---3--:R-:W-:Y:S01]  /*0b20*/  FFMA R8, R44, R23.reuse, R27.reuse ;  /* 0x000000172c087223 */ /* 0x188fe2000000001b */
[-CC-:B------:R-:W-:Y:S01]  /*0b30*/  FFMA R44, R54, R23.reuse, R27.reuse ;  /* 0x00000017362c7223 */ /* 0x180fe2000000001b */
[-CC-:B------:R-:W-:Y:S01]  /*0b40*/  FFMA R10, R42, R23.reuse, R27.reuse ;  /* 0x000000172a0a7223 */ /* 0x180fe2000000001b */
[----:B------:R-:W-:Y:S01]  /*0b50*/  FFMA R54, R60, R23, R27 ;  /* 0x000000173c367223 */ /* 0x000fe2000000001b */
[-C--:B------:R-:W-:Y:S01]  /*0b60*/  FFMA R23, R30, R13.reuse, 9.9999997473787516356e-06 ;  /* 0x3727c5ac1e177423 */ /* 0x080fe2000000000d */
[----:B------:R-:W-:Y:S01]  /*0b70*/  FFMA R27, R52, R13, 9.9999997473787516356e-06 ;  /* 0x3727c5ac341b7423 */ /* 0x000fe2000000000d */
[----:B--2---:R-:W-:Y:S01]  /*0b80*/  FMUL R60, R31, R15 ;  /* 0x0000000f1f3c7220 */ /* 0x004fe20000400000 */
[----:B------:R-:W-:Y:S01]  /*0b90*/  FFMA R52, R32, R13, 9.9999997473787516356e-06 ;  /* 0x3727c5ac20347423 */ /* 0x000fe2000000000d */
[----:B------:R-:W0:Y:S01]  /*0ba0*/  MUFU.RSQ R15, R23 ;  /* 0x00000017000f7308 */ /* 0x000e220000001400 */
[-CC-:B------:R-:W-:Y:S01]  /*0bb0*/  FFMA R56, R56, R21.reuse, R25.reuse ;  /* 0x0000001538387223 */ /* 0x180fe20000000019 */
[-CC-:B------:R-:W-:Y:S01]  /*0bc0*/  FFMA R58, R58, R21.reuse, R25.reuse ;  /* 0x000000153a3a7223 */ /* 0x180fe20000000019 */
[-CC-:B------:R-:W-:Y:S01]  /*0bd0*/  FFMA R60, R60, R21.reuse, R25.reuse ;  /* 0x000000153c3c7223 */ /* 0x180fe20000000019 */
[----:B------:R-:W-:Y:S01]  /*0be0*/  FFMA R21, R28, R21, R25 ;  /* 0x000000151c157223 */ /* 0x000fe20000000019 */
[----:B------:R-:W-:-:S02]  /*0bf0*/  CS2R R28, SRZ ;  /* 0x00000000001c7805 */ /* 0x000fc4000001ff00 */
[----:B------:R-:W-:Y:S01]  /*0c00*/  CS2R R30, SRZ ;  /* 0x00000000001e7805 */ /* 0x000fe2000001ff00 */
[----:B------:R-:W2:Y:S01]  /*0c10*/  MUFU.RSQ R27, R27 ;  /* 0x0000001b001b7308 */ /* 0x000ea20000001400 */
[----:B-1----:R-:W-:-:S05]  /*0c20*/  IMAD.WIDE R42, R43, 0x4, R40 ;  /* 0x000000042b2a7825 */ /* 0x002fca00078e0228 */
[----:B------:R1:W3:Y:S02]  /*0c30*/  @P0 LDG.E.EL.128 R28, desc[UR6][R42.64] ;  /* 0x000000062a1c0981 */ /* 0x0002e4000c2e1d00 */
[----:B------:R-:W4:Y:S01]  /*0c40*/  MUFU.RSQ R52, R52 ;  /* 0x0000003400347308 */ /* 0x000f220000001400 */
[----:B0-----:R-:W-:Y:S01]  /*0c50*/  FMUL R15, R15, R38 ;  /* 0x000000260f0f7220 */ /* 0x001fe20000400000 */
[----:B------:R-:W-:Y:S01]  /*0c60*/  CS2R R32, SRZ ;  /* 0x0000000000207805 */ /* 0x000fe2000001ff00 */
[----:B------:R-:W-:-:S04]  /*0c70*/  IMAD.WIDE R38, R49, 0x4, R40 ;  /* 0x0000000431267825 */ /* 0x000fc800078e0228 */
[-C--:B------:R-:W-:Y:S01]  /*0c80*/  FFMA R23, R46, R13.reuse, 9.9999997473787516356e-06 ;  /* 0x3727c5ac2e177423 */ /* 0x080fe2000000000d */
[----:B-----5:R-:W-:Y:S01]  /*0c90*/  FFMA R25, R48, R13, 9.9999997473787516356e-06 ;  /* 0x3727c5ac30197423 */ /* 0x020fe2000000000d */
[----:B-1----:R-:W0:Y:S01]  /*0ca0*/  MUFU.RSQ R42, R51 ;  /* 0x00000033002a7308 */ /* 0x002e220000001400 */
[----:B--2---:R-:W-:Y:S01]  /*0cb0*/  FMUL R13, R27, R36 ;  /* 0x000000241b0d7220 */ /* 0x004fe20000400000 */
[----:B------:R-:W-:Y:S01]  /*0cc0*/  HFMA2.MMA R36, -RZ, RZ, 0, 0 ;  /* 0x00000000ff247435 */ /* 0x000fe200000001ff */
[----:B------:R1:W2:Y:S01]  /*0cd0*/  @P1 LDG.E.EL.128 R32, desc[UR6][R38.64] ;  /* 0x0000000626201981 */ /* 0x0002a2000c2e1d00 */
[----:B------:R-:W-:-:S04]  /*0ce0*/  IMAD.WIDE R48, R6, 0x4, R40 ;  /* 0x0000000406307825 */ /* 0x000fc800078e0228 */
[----:B----4-:R-:W-:Y:S01]  /*0cf0*/  FMUL R27, R52, R37 ;  /* 0x00000025341b7220 */ /* 0x010fe20000400000 */
[----:B------:R-:W-:Y:S02]  /*0d00*/  IMAD.MOV.U32 R37, RZ, RZ, RZ ;  /* 0x000000ffff257224 */ /* 0x000fe400078e00ff */
[----:B-1----:R-:W-:Y:S01]  /*0d10*/  IMAD.MOV.U32 R38, RZ, RZ, RZ ;  /* 0x000000ffff267224 */ /* 0x002fe200078e00ff */
[----:B------:R-:W-:Y:S01]  /*0d20*/  MOV R39, RZ ;  /* 0x000000ff00277202 */ /* 0x000fe20000000f00 */
[----:B0-----:R-:W-:Y:S01]  /*0d30*/  FMUL R17, R42, R17 ;  /* 0x000000112a117220 */ /* 0x001fe20000400000 */
[----:B------:R-:W-:Y:S01]  /*0d40*/  IMAD.WIDE R46, R4, 0x4, R40 ;  /* 0x00000004042e7825 */ /* 0x000fe200078e0228 */
[----:B------:R-:W-:Y:S02]  /*0d50*/  CS2R R40, SRZ ;  /* 0x0000000000287805 */ /* 0x000fe4000001ff00 */
[----:B------:R-:W-:Y:S01]  /*0d60*/  CS2R R42, SRZ ;  /* 0x00000000002a7805 */ /* 0x000fe2000001ff00 */
[----:B------:R0:W4:Y:S05]  /*0d70*/  @P2 LDG.E.EL.128 R36, desc[UR6][R48.64] ;  /* 0x0000000630242981 */ /* 0x00012a000c2e1d00 */
[----:B------:R1:W5:Y:S01]  /*0d80*/  @P3 LDG.E.EL.128 R40, desc[UR6][R46.64] ;  /* 0x000000062e283981 */ /* 0x000362000c2e1d00 */
[----:B------:R-:W1:Y:S01]  /*0d90*/  S2R R4, SR_TID.X ;  /* 0x0000000000047919 */ /* 0x000e620000002100 */
[----:B------:R-:W1:Y:S01]  /*0da0*/  S2UR UR5, SR_CgaCtaId ;  /* 0x00000000000579c3 */ /* 0x000e620000008800 */
[----:B------:R-:W0:Y:S01]  /*0db0*/  MUFU.RSQ R19, R19 ;  /* 0x0000001300137308 */ /* 0x000e220000001400 */
[----:B------:R-:W-:Y:S01]  /*0dc0*/  FADD R12, -R3, R12 ;  /* 0x0000000c030c7221 */ /* 0x000fe20000000100 */
[----:B------:R-:W-:Y:S01]  /*0dd0*/  FADD R18, -R45, R18 ;  /* 0x000000122d127221 */ /* 0x000fe20000000100 */
[----:B------:R-:W-:-:S05]  /*0de0*/  FADD R11, -R11, R14 ;  /* 0x0000000e0b0b7221 */ /* 0x000fca0000000100 */
[----:B------:R-:W1:Y:S01]  /*0df0*/  MUFU.RSQ R50, R50 ;  /* 0x0000003200327308 */ /* 0x000e620000001400 */
[----:B------:R-:W-:Y:S01]  /*0e00*/  UMOV UR4, 0x400 ;  /* 0x0000040000047882 */ /* 0x000fe20000000000 */
[----:B0-----:R-:W-:Y:S01]  /*0e10*/  FADD R49, -R9, R16 ;  /* 0x0000001009317221 */ /* 0x001fe20000000100 */
[----:B------:R-:W-:-:S05]  /*0e20*/  FMUL R19, R19, R18 ;  /* 0x0000001213137220 */ /* 0x000fca0000400000 */
[----:B------:R-:W0:Y:S01]  /*0e30*/  MUFU.RSQ R14, R25 ;  /* 0x00000019000e7308 */ /* 0x000e220000001400 */
[----:B------:R-:W-:-:S07]  /*0e40*/  FFMA R19, R19, R22, R26 ;  /* 0x0000001613137223 */ /* 0x000fce000000001a */
[----:B------:R-:W0:Y:S01]  /*0e50*/  MUFU.RSQ R45, R23 ;  /* 0x00000017002d7308 */ /* 0x000e220000001400 */
[----:B-1----:R-:W-:Y:S01]  /*0e60*/  IMAD.SHL.U32 R3, R4, 0x100, RZ ;  /* 0x0000010004037824 */ /* 0x002fe200078e00ff */
[----:B------:R-:W-:-:S04]  /*0e70*/  UPRMT UR4, UR5, 0x654, UR4 ;  /* 0x0000065405047896 */ /* 0x000fc80008000004 */
[----:B------:R-:W-:Y:S01]  /*0e80*/  LOP3.LUT R6, R3, 0xf00, RZ, 0xc0, !PT ;  /* 0x00000f0003067812 */ /* 0x000fe200078ec0ff */
[----:B------:R-:W-:-:S03]  /*0e90*/  FMUL R49, R50, R49 ;  /* 0x0000003132317220 */ /* 0x000fc60000400000 */
[C---:B------:R-:W-:Y:S02]  /*0ea0*/  LOP3.LUT R9, R6.reuse, 0x40, RZ, 0xfc, !PT ;  /* 0x0000004006097812 */ /* 0x040fe400078efcff */
[----:B------:R-:W-:Y:S02]  /*0eb0*/  LOP3.LUT R3, R6, R5, RZ, 0xfc, !PT ;  /* 0x0000000506037212 */ /* 0x000fe400078efcff */
[----:B------:R-:W-:Y:S01]  /*0ec0*/  LEA.HI R16, R9, UR4, RZ, 0x1e ;  /* 0x0000000409107c11 */ /* 0x000fe2000f8ff0ff */
[----:B------:R-:W-:Y:S01]  /*0ed0*/  FFMA R49, R49, R20, R24 ;  /* 0x0000001431317223 */ /* 0x000fe20000000018 */
[----:B0-----:R-:W-:Y:S01]  /*0ee0*/  FMUL R11, R14, R11 ;  /* 0x0000000b0e0b7220 */ /* 0x001fe20000400000 */
[----:B------:R-:W-:Y:S01]  /*0ef0*/  FMUL R45, R45, R12 ;  /* 0x0000000c2d2d7220 */ /* 0x000fe20000400000 */
[----:B------:R-:W-:Y:S02]  /*0f00*/  LEA R9, R3, R16, 0x2 ;  /* 0x0000001003097211 */ /* 0x000fe400078e10ff */
[C---:B------:R-:W-:Y:S01]  /*0f10*/  LOP3.LUT R46, R6.reuse, 0x80, RZ, 0xfc, !PT ;  /* 0x00000080062e7812 */ /* 0x040fe200078efcff */
[----:B------:R-:W-:Y:S01]  /*0f20*/  FFMA R11, R11, R22, R26 ;  /* 0x000000160b0b7223 */ /* 0x000fe2000000001a */
[C---:B------:R-:W-:Y:S01]  /*0f30*/  LOP3.LUT R47, R6.reuse, 0xc0, RZ, 0xfc, !PT ;  /* 0x000000c0062f7812 */ /* 0x040fe200078efcff */
[----:B------:R-:W-:Y:S01]  /*0f40*/  FFMA R45, R45, R20, R24 ;  /* 0x000000142d2d7223 */ /* 0x000fe20000000018 */
[----:B------:R-:W-:-:S02]  /*0f50*/  LEA.HI R6, R6, UR4, RZ, 0x1e ;  /* 0x0000000406067c11 */ /* 0x000fc4000f8ff0ff */
[----:B------:R-:W-:Y:S02]  /*0f60*/  LEA.HI R46, R46, UR4, RZ, 0x1e ;  /* 0x000000042e2e7c11 */ /* 0x000fe4000f8ff0ff */
[----:B------:R-:W-:Y:S01]  /*0f70*/  LEA.HI R48, R47, UR4, RZ, 0x1e ;  /* 0x000000042f307c11 */ /* 0x000fe2000f8ff0ff */
[----:B------:R-:W-:Y:S02]  /*0f80*/  IMAD R6, R3, 0x4, R6 ;  /* 0x0000000403067824 */ /* 0x000fe400078e0206 */
[----:B------:R-:W-:Y:S01]  /*0f90*/  FFMA R15, R15, R20, R24 ;  /* 0x000000140f0f7223 */ /* 0x000fe20000000018 */
[----:B------:R-:W-:Y:S02]  /*0fa0*/  IMAD R23, R3, 0x4, R46 ;  /* 0x0000000403177824 */ /* 0x000fe400078e022e */
[----:B------:R-:W-:Y:S01]  /*0fb0*/  FFMA R13, R13, R22, R26 ;  /* 0x000000160d0d7223 */ /* 0x000fe2000000001a */
[----:B------:R-:W-:Y:S02]  /*0fc0*/  IMAD R3, R3, 0x4, R48 ;  /* 0x0000000403037824 */ /* 0x000fe400078e0230 */
[----:B------:R-:W-:Y:S01]  /*0fd0*/  FFMA R27, R27, R20, R24 ;  /* 0x000000141b1b7223 */ /* 0x000fe20000000018 */
[----:B------:R-:W-:Y:S01]  /*0fe0*/  FFMA R17, R17, R22, R26 ;  /* 0x0000001611117223 */ /* 0x000fe2000000001a */
[----:B------:R-:W-:-:S02]  /*0ff0*/  LOP3.LUT R20, R7, 0x3fc, RZ, 0xc0, !PT ;  /* 0x000003fc07147812 */ /* 0x000fc400078ec0ff */
[----:B------:R-:W-:Y:S02]  /*1000*/  LOP3.LUT R2, R2, 0x3c, R7, 0xf8, !PT ;  /* 0x0000003c02027812 */ /* 0x000fe400078ef807 */
[C---:B---3--:R-:W-:Y:S01]  /*1010*/  FSETP.GEU.AND P0, PT, R19.reuse, -R30, PT ;  /* 0x8000001e1300720b */ /* 0x048fe20003f0e000 */
[----:B------:R-:W-:Y:S01]  /*1020*/  FADD R19, R19, R30 ;  /* 0x0000001e13137221 */ /* 0x000fe20000000000 */
[C---:B------:R-:W-:Y:S01]  /*1030*/  FSETP.GEU.AND P2, PT, R49.reuse, -R28, PT ;  /* 0x8000001c3100720b */ /* 0x040fe20003f4e000 */
[----:B------:R-:W-:-:S03]  /*1040*/  FADD R28, R49, R28 ;  /* 0x0000001c311c7221 */ /* 0x000fc60000000000 */
[----:B------:R-:W-:Y:S02]  /*1050*/  FSEL R16, R19, RZ, P0 ;  /* 0x000000ff13107208 */ /* 0x000fe40000000000 */
[C---:B------:R-:W-:Y:S01]  /*1060*/  FSETP.GEU.AND P0, PT, R54.reuse, -R31, PT ;  /* 0x8000001f3600720b */ /* 0x040fe20003f0e000 */
[----:B------:R-:W-:Y:S01]  /*1070*/  FADD R31, R54, R31 ;  /* 0x0000001f361f7221 */ /* 0x000fe20000000000 */
[C---:B------:R-:W-:Y:S01]  /*1080*/  FSETP.GEU.AND P1, PT, R21.reuse, -R29, PT ;  /* 0x8000001d1500720b */ /* 0x040fe20003f2e000 */
[----:B------:R-:W-:Y:S01]  /*1090*/  FADD R21, R21, R29 ;  /* 0x0000001d15157221 */ /* 0x000fe20000000000 */
[----:B------:R-:W-:Y:S01]  /*10a0*/  FSEL R25, R28, RZ, P2 ;  /* 0x000000ff1c197208 */ /* 0x000fe20001000000 */
[----:B--2---:R-:W-:Y:S01]  /*10b0*/  FADD R12, R11, R34 ;  /* 0x000000220b0c7221 */ /* 0x004fe20000000000 */
[----:B------:R-:W-:Y:S02]  /*10c0*/  FSEL R18, R31, RZ, P0 ;  /* 0x000000ff1f127208 */ /* 0x000fe40000000000 */
[----:B------:R-:W-:-:S02]  /*10d0*/  FSETP.GEU.AND P0, PT, R11, -R34, PT ;  /* 0x800000220b00720b */ /* 0x000fc40003f0e000 */
[----:B------:R-:W-:Y:S02]  /*10e0*/  FSEL R14, R21, RZ, P1 ;  /* 0x000000ff150e7208 */ /* 0x000fe40000800000 */
[C---:B------:R-:W-:Y:S01]  /*10f0*/  FSETP.GEU.AND P2, PT, R45.reuse, -R32, PT ;  /* 0x800000202d00720b */ /* 0x040fe20003f4e000 */
[----:B------:R-:W-:Y:S01]  /*1100*/  FADD R32, R45, R32 ;  /* 0x000000202d207221 */ /* 0x000fe20000000000 */
[C---:B------:R-:W-:Y:S01]  /*1110*/  FSETP.GEU.AND P1, PT, R60.reuse, -R33, PT ;  /* 0x800000213c00720b */ /* 0x040fe20003f2e000 */
[----:B------:R-:W-:Y:S01]  /*1120*/  FADD R33, R60, R33 ;  /* 0x000000213c217221 */ /* 0x000fe20000000000 */
[----:B------:R-:W-:Y:S01]  /*1130*/  FSEL R12, R12, RZ, P0 ;  /* 0x000000ff0c0c7208 */ /* 0x000fe20000000000 */
[----:B------:R-:W-:Y:S01]  /*1140*/  STS [R6], R25 ;  /* 0x0000001906007388 */ /* 0x000fe20000000800 */
[----:B------:R-:W-:Y:S02]  /*1150*/  FSEL R11, R32, RZ, P2 ;  /* 0x000000ff200b7208 */ /* 0x000fe40001000000 */
[----:B------:R-:W-:-:S02]  /*1160*/  FSETP.GEU.AND P4, PT, R44, -R35, PT ;  /* 0x800000232c00720b */ /* 0x000fc40003f8e000 */
[C---:B----4-:R-:W-:Y:S01]  /*1170*/  FSETP.GEU.AND P0, PT, R10.reuse, -R39, PT ;  /* 0x800000270a00720b */ /* 0x050fe20003f0e000 */
[----:B------:R-:W-:Y:S01]  /*1180*/  FADD R10, R10, R39 ;  /* 0x000000270a0a7221 */ /* 0x000fe20000000000 */
[----:B------:R0:W-:Y:S01]  /*1190*/  STS [R9+0x100], R14 ;  /* 0x0001000e09007388 */ /* 0x0001e20000000800 */
[----:B------:R-:W-:Y:S01]  /*11a0*/  FADD R35, R44, R35 ;  /* 0x000000232c237221 */ /* 0x000fe20000000000 */
[C---:B------:R-:W-:Y:S01]  /*11b0*/  FSETP.GEU.AND P3, PT, R15.reuse, -R36, PT ;  /* 0x800000240f00720b */ /* 0x040fe20003f6e000 */
[----:B------:R-:W-:Y:S01]  /*11c0*/  FADD R15, R15, R36 ;  /* 0x000000240f0f7221 */ /* 0x000fe20000000000 */
[C---:B------:R-:W-:Y:S01]  /*11d0*/  FSETP.GEU.AND P2, PT, R58.reuse, -R37, PT ;  /* 0x800000253a00720b */ /* 0x040fe20003f4e000 */
[----:B------:R1:W-:Y:S01]  /*11e0*/  STS [R23+0x200], R16 ;  /* 0x0002001017007388 */ /* 0x0003e20000000800 */
[----:B------:R-:W-:Y:S01]  /*11f0*/  FADD R37, R58, R37 ;  /* 0x000000253a257221 */ /* 0x000fe20000000000 */
[----:B------:R-:W-:Y:S02]  /*1200*/  FSEL R10, R10, RZ, P0 ;  /* 0x000000ff0a0a7208 */ /* 0x000fe40000000000 */
[----:B0-----:R-:W-:Y:S01]  /*1210*/  FSEL R14, R33, RZ, P1 ;  /* 0x000000ff210e7208 */ /* 0x001fe20000800000 */
[----:B------:R-:W-:Y:S01]  /*1220*/  STS [R3+0x300], R18 ;  /* 0x0003001203007388 */ /* 0x000fe20000000800 */
[C---:B------:R-:W-:Y:S01]  /*1230*/  FSETP.GEU.AND P1, PT, R13.reuse, -R38, PT ;  /* 0x800000260d00720b */ /* 0x040fe20003f2e000 */
[----:B------:R-:W-:Y:S01]  /*1240*/  FADD R13, R13, R38 ;  /* 0x000000260d0d7221 */ /* 0x000fe20000000000 */
[----:B-----5:R-:W-:Y:S01]  /*1250*/  FSETP.GEU.AND P0, PT, R27, -R40, PT ;  /* 0x800000281b00720b */ /* 0x020fe20003f0e000 */
[----:B------:R0:W-:Y:S01]  /*1260*/  STS [R6+0x40], R11 ;  /* 0x0000400b06007388 */ /* 0x0001e20000000800 */
[----:B-1----:R-:W-:Y:S01]  /*1270*/  FSEL R16, R35, RZ, P4 ;  /* 0x000000ff23107208 */ /* 0x002fe20002000000 */
[----:B------:R-:W-:Y:S01]  /*1280*/  FADD R27, R27, R40 ;  /* 0x000000281b1b7221 */ /* 0x000fe20000000000 */
[----:B------:R-:W-:Y:S01]  /*1290*/  FSEL R15, R15, RZ, P3 ;  /* 0x000000ff0f0f7208 */ /* 0x000fe20001800000 */
[----:B------:R1:W-:Y:S04]  /*12a0*/  STS [R9+0x140], R14 ;  /* 0x0001400e09007388 */ /* 0x0003e80000000800 */
[----:B------:R2:W-:Y:S01]  /*12b0*/  STS [R23+0x240], R12 ;  /* 0x0002400c17007388 */ /* 0x0005e20000000800 */
[----:B------:R-:W-:-:S02]  /*12c0*/  FSEL R27, R27, RZ, P0 ;  /* 0x000000ff1b1b7208 */ /* 0x000fc40000000000 */
[----:B0-----:R-:W-:Y:S01]  /*12d0*/  LOP3.LUT R11, R20, 0x400, RZ, 0xfc, !PT ;  /* 0x00000400140b7812 */ /* 0x001fe200078efcff */
[----:B------:R-:W-:Y:S01]  /*12e0*/  STS [R3+0x340], R16 ;  /* 0x0003401003007388 */ /* 0x000fe20000000800 */
[----:B-1----:R-:W-:Y:S02]  /*12f0*/  FSEL R14, R13, RZ, P1 ;  /* 0x000000ff0d0e7208 */ /* 0x002fe40000800000 */
[----:B--2---:R-:W-:Y:S02]  /*1300*/  FSEL R12, R37, RZ, P2 ;  /* 0x000000ff250c7208 */ /* 0x004fe40001000000 */
[C---:B------:R-:W-:Y:S01]  /*1310*/  FSETP.GEU.AND P2, PT, R56.reuse, -R41, PT ;  /* 0x800000293800720b */ /* 0x040fe20003f4e000 */
[----:B------:R-:W-:Y:S01]  /*1320*/  FADD R41, R56, R41 ;  /* 0x0000002938297221 */ /* 0x000fe20000000000 */
[C---:B------:R-:W-:Y:S01]  /*1330*/  FSETP.GEU.AND P1, PT, R17.reuse, -R42, PT ;  /* 0x8000002a1100720b */ /* 0x040fe20003f2e000 */
[----:B------:R-:W-:Y:S01]  /*1340*/  STS [R6+0x80], R15 ;  /* 0x0000800f06007388 */ /* 0x000fe20000000800 */
[----:B------:R-:W-:Y:S01]  /*1350*/  FADD R17, R17, R42 ;  /* 0x0000002a11117221 */ /* 0x000fe20000000000 */
[C---:B------:R-:W-:Y:S01]  /*1360*/  FSETP.GEU.AND P0, PT, R8.reuse, -R43, PT ;  /* 0x8000002b0800720b */ /* 0x040fe20003f0e000 */
[----:B------:R-:W-:Y:S01]  /*1370*/  FADD R8, R8, R43 ;  /* 0x0000002b08087221 */ /* 0x000fe20000000000 */
[----:B------:R0:W-:Y:S04]  /*1380*/  STS [R9+0x180], R12 ;  /* 0x0001800c09007388 */ /* 0x0001e80000000800 */
[----:B------:R-:W-:Y:S01]  /*1390*/  STS [R23+0x280], R14 ;  /* 0x0002800e17007388 */ /* 0x000fe20000000800 */
[----:B------:R-:W-:-:S03]  /*13a0*/  FSEL R22, R8, RZ, P0 ;  /* 0x000000ff08167208 */ /* 0x000fc60000000000 */
[----:B------:R1:W-:Y:S01]  /*13b0*/  STS [R3+0x380], R10 ;  /* 0x0003800a03007388 */ /* 0x0003e20000000800 */
[----:B0-----:R-:W-:Y:S02]  /*13c0*/  SHF.R.U32.HI R12, RZ, 0x2, R11 ;  /* 0x00000002ff0c7819 */ /* 0x001fe4000001160b */
[----:B------:R-:W-:Y:S02]  /*13d0*/  LOP3.LUT R11, R4, 0xf0, RZ, 0xc0, !PT ;  /* 0x000000f0040b7812 */ /* 0x000fe400078ec0ff */
[----:B------:R-:W-:Y:S02]  /*13e0*/  FSEL R4, R17, RZ, P1 ;  /* 0x000000ff11047208 */ /* 0x000fe40000800000 */
[----:B-1----:R-:W-:Y:S01]  /*13f0*/  FSEL R10, R41, RZ, P2 ;  /* 0x000000ff290a7208 */ /* 0x002fe20001000000 */
[----:B------:R0:W-:Y:S04]  /*1400*/  STS [R6+0xc0], R27 ;  /* 0x0000c01b06007388 */ /* 0x0001e80000000800 */
[----:B------:R-:W-:Y:S04]  /*1410*/  STS [R9+0x1c0], R10 ;  /* 0x0001c00a09007388 */ /* 0x000fe80000000800 */
[----:B------:R1:W-:Y:S01]  /*1420*/  STS [R23+0x2c0], R4 ;  /* 0x0002c00417007388 */ /* 0x0003e20000000800 */
[----:B------:R-:W-:Y:S01]  /*1430*/  LOP3.LUT R13, R20, 0x800, RZ, 0xfc, !PT ;  /* 0x00000800140d7812 */ /* 0x000fe200078efcff */
[----:B0-----:R-:W0:Y:S02]  /*1440*/  LDC.64 R6, c[0x0][0x240] ;  /* 0x00009000ff067b82 */ /* 0x001e240000000a00 */
[----:B------:R2:W-:Y:S01]  /*1450*/  STS [R3+0x3c0], R22 ;  /* 0x0003c01603007388 */ /* 0x0005e20000000800 */
[----:B------:R-:W-:-:S02]  /*1460*/  SHF.R.U32.HI R13, RZ, 0x2, R13 ;  /* 0x00000002ff0d7819 */ /* 0x000fc4000001160d */
[----:B------:R-:W-:Y:S02]  /*1470*/  LOP3.LUT R12, R12, 0x1f0, RZ, 0xc0, !PT ;  /* 0x000001f00c0c7812 */ /* 0x000fe400078ec0ff */
[----:B------:R-:W-:Y:S02]  /*1480*/  LOP3.LUT R14, R13, 0x2f0, RZ, 0xc0, !PT ;  /* 0x000002f00d0e7812 */ /* 0x000fe400078ec0ff */
[----:B------:R-:W-:Y:S01]  /*1490*/  IADD3 R11, R11, UR4, RZ ;  /* 0x000000040b0b7c10 */ /* 0x000fe2000fffe0ff */
[----:B------:R-:W-:Y:S01]  /*14a0*/  VIADD R13, R12, UR4 ;  /* 0x000000040c0d7c36 */ /* 0x000fe20008000000 */
[----:B------:R-:W-:-:S03]  /*14b0*/  IADD3 R15, R14, UR4, RZ ;  /* 0x000000040e0f7c10 */ /* 0x000fc6000fffe0ff */
[C---:B------:R-:W-:Y:S01]  /*14c0*/  IMAD R16, R20.reuse, 0x4, R11 ;  /* 0x0000000414107824 */ /* 0x040fe200078e020b */
[----:B------:R-:W-:Y:S01]  /*14d0*/  BAR.SYNC.DEFER_BLOCKING 0x0 ;  /* 0x0000000000007b1d */ /* 0x000fe20000010000 */
[C---:B------:R-:W-:Y:S01]  /*14e0*/  LEA R13, R20.reuse, R13, 0x2 ;  /* 0x0000000d140d7211 */ /* 0x040fe200078e10ff */
[----:B------:R-:W-:Y:S01]  /*14f0*/  IMAD R8, R20, 0x4, R15 ;  /* 0x0000000414087824 */ /* 0x000fe200078e020f */
[--C-:B------:R-:W-:Y:S02]  /*1500*/  SHF.R.S32.HI R21, RZ, 0x1f, R2.reuse ;  /* 0x0000001fff157819 */ /* 0x100fe40000011402 */
[----:B-1----:R-:W-:Y:S02]  /*1510*/  SHF.R.S32.HI R23, RZ, 0x1f, R2 ;  /* 0x0000001fff177819 */ /* 0x002fe40000011402 */
[-C--:B------:R-:W-:Y:S01]  /*1520*/  LEA.HI R21, R21, R2.reuse, RZ, 0x6 ;  /* 0x0000000215157211 */ /* 0x080fe200078f30ff */
[----:B------:R-:W1:Y:S04]  /*1530*/  LDS.128 R16, [R16] ;  /* 0x0000000010107984 */ /* 0x000e680000000c00 */
[----:B------:R-:W3:Y:S04]  /*1540*/  LDS.128 R12, [R13+0x1000] ;  /* 0x001000000d0c7984 */ /* 0x000ee80000000c00 */
[----:B------:R-:W4:Y:S01]  /*1550*/  LDS.128 R8, [R8+0x2000] ;  /* 0x0020000008087984 */ /* 0x000f220000000c00 */
[----:B------:R-:W-:-:S02]  /*1560*/  LEA.HI R23, R23, R2, RZ, 0x6 ;  /* 0x0000000217177211 */ /* 0x000fc400078f30ff */
[----:B------:R-:W-:Y:S02]  /*1570*/  SHF.L.U32 R4, R21, 0x9, RZ ;  /* 0x0000000915047819 */ /* 0x000fe400000006ff */
[----:B------:R-:W-:Y:S02]  /*1580*/  LOP3.LUT R24, R23, 0xffffffc0, RZ, 0xc0, !PT ;  /* 0xffffffc017187812 */ /* 0x000fe400078ec0ff */
[----:B------:R-:W-:Y:S02]  /*1590*/  LOP3.LUT R23, R4, 0xffff8000, RZ, 0xc0, !PT ;  /* 0xffff800004177812 */ /* 0x000fe400078ec0ff */
[----:B------:R-:W-:Y:S02]  /*15a0*/  LOP3.LUT R21, R0, 0x30, R5, 0xfe, !PT ;  /* 0x0000003000157812 */ /* 0x000fe400078efe05 */
[----:B--2---:R-:W-:Y:S02]  /*15b0*/  LOP3.LUT R3, R0, 0x20, R5, 0xfe, !PT ;  /* 0x0000002000037812 */ /* 0x004fe400078efe05 */
[----:B------:R-:W-:-:S02]  /*15c0*/  LOP3.LUT R4, R0, 0x10, R5, 0xfe, !PT ;  /* 0x0000001000047812 */ /* 0x000fc400078efe05 */
[----:B------:R-:W-:Y:S02]  /*15d0*/  ISETP.GE.AND P0, PT, R2, 0x100, PT ;  /* 0x000001000200780c */ /* 0x000fe40003f06270 */
[----:B------:R-:W-:Y:S02]  /*15e0*/  LOP3.LUT R0, R0, R5, RZ, 0xfc, !PT ;  /* 0x0000000500007212 */ /* 0x000fe400078efcff */
[----:B------:R-:W-:Y:S02]  /*15f0*/  LOP3.LUT R22, R20, 0xc00, RZ, 0xfc, !PT ;  /* 0x00000c0014167812 */ /* 0x000fe400078efcff */
[----:B------:R-:W-:Y:S02]  /*1600*/  IADD3 R24, R23, R2, -R24 ;  /* 0x0000000217187210 */ /* 0x000fe40007ffe818 */
[----:B------:R-:W-:Y:S02]  /*1610*/  ISETP.LT.AND P3, PT, R0, 0x200, !P0 ;  /* 0x000002000000780c */ /* 0x000fe40004761270 */
[----:B------:R-:W-:-:S02]  /*1620*/  SHF.R.U32.HI R22, RZ, 0x2, R22 ;  /* 0x00000002ff167819 */ /* 0x000fc40000011616 */
[----:B------:R-:W-:Y:S02]  /*1630*/  ISETP.LT.AND P2, PT, R4, 0x200, !P0 ;  /* 0x000002000400780c */ /* 0x000fe40004741270 */
[----:B------:R-:W-:Y:S01]  /*1640*/  ISETP.LT.AND P1, PT, R3, 0x200, !P0 ;  /* 0x000002000300780c */ /* 0x000fe20004721270 */
[--C-:B------:R-:W-:Y:S01]  /*1650*/  IMAD R5, R0, 0x40, R24.reuse ;  /* 0x0000004000057824 */ /* 0x100fe200078e0218 */
[----:B------:R-:W-:Y:S02]  /*1660*/  ISETP.LT.AND P0, PT, R21, 0x200, !P0 ;  /* 0x000002001500780c */ /* 0x000fe40004701270 */
[----:B------:R-:W-:Y:S01]  /*1670*/  LEA R23, R4, R24, 0x6 ;  /* 0x0000001804177211 */ /* 0x000fe200078e30ff */
[----:B------:R-:W-:Y:S01]  /*1680*/  IMAD R25, R3, 0x40, R24 ;  /* 0x0000004003197824 */ /* 0x000fe200078e0218 */
[----:B------:R-:W-:Y:S01]  /*1690*/  LOP3.LUT R22, R22, 0x3f0, RZ, 0xc0, !PT ;  /* 0x000003f016167812 */ /* 0x000fe200078ec0ff */
[----:B0-----:R-:W-:-:S03]  /*16a0*/  IMAD.WIDE R2, R5, 0x4, R6 ;  /* 0x0000000405027825 */ /* 0x001fc600078e0206 */
[----:B------:R-:W-:Y:S01]  /*16b0*/  IADD3 R27, R22, UR4, RZ ;  /* 0x00000004161b7c10 */ /* 0x000fe2000fffe0ff */
[--C-:B------:R-:W-:Y:S01]  /*16c0*/  IMAD.WIDE R4, R23, 0x4, R6.reuse ;  /* 0x0000000417047825 */ /* 0x100fe200078e0206 */
[----:B-1----:R0:W-:Y:S03]  /*16d0*/  @P3 STG.E.128 desc[UR6][R2.64], R16 ;  /* 0x0000001002003986 */ /* 0x0021e6000c101d06 */
[----:B------:R-:W-:Y:S01]  /*16e0*/  IMAD.WIDE R22, R25, 0x4, R6 ;  /* 0x0000000419167825 */ /* 0x000fe200078e0206 */
[----:B---3--:R0:W-:Y:S04]  /*16f0*/  @P2 STG.E.128 desc[UR6][R4.64], R12 ;  /* 0x0000000c04002986 */ /* 0x0081e8000c101d06 */
[----:B----4-:R0:W-:Y:S01]  /*1700*/  @P1 STG.E.128 desc[UR6][R22.64], R8 ;  /* 0x0000000816001986 */ /* 0x0101e2000c101d06 */
[----:B------:R-:W-:Y:S01]  /*1710*/  IMAD R27, R20, 0x4, R27 ;  /* 0x00000004141b7824 */ /* 0x000fe200078e021b */
[----:B0-----:R-:W-:Y:S06]  /*1720*/  @!P0 EXIT ;  /* 0x000000000000894d */ /* 0x001fec0003800000 */
[----:B0-----:R-:W0:Y:S01]  /*1730*/  LDS.128 R8, [R27+0x3000] ;  /* 0x003000001b087984 */ /* 0x001e220000000c00 */
[----:B------:R-:W-:-:S05]  /*1740*/  LEA R21, R21, R24, 0x6 ;  /* 0x0000001815157211 */ /* 0x000fca00078e30ff */
[----:B------:R-:W-:-:S05]  /*1750*/  IMAD.WIDE R6, R21, 0x4, R6 ;  /* 0x0000000415067825 */ /* 0x000fca00078e0206 */
[----:B0-----:R-:W-:Y:S01]  /*1760*/  STG.E.128 desc[UR6][R6.64], R8 ;  /* 0x0000000806007986 */ /* 0x001fe2000c101d06 */
[----:B------:R-:W-:Y:S05]  /*1770*/  EXIT ;  /* 0x000000000000794d */ /* 0x000fea0003800000 */
.L_x_0:
[----:B------:R-:W-:-:S00]  /*1780*/  BRA `(.L_x_0) ;  /* 0xfffffffc00fc7947 */ /* 0x000fc0000383ffff */
[----:B------:R-:W-:-:S00]  /*1790*/  NOP ;  /* 0x0000000000007918 */ /* 0x000fc00000000000 */
        /* <DEDUP_REMOVED lines=14> */
.L_x_1:


//--------------------- .nv.global.init           --------------------------
	.section	.nv.global.init,"aw",@progbits
.nv.global.init:
	.type		_$_str,@object
	.size		_$_str,(.L_0 - _$_str)
_$_str:
        /*0000*/ 	.byte	0x5f, 0x5f, 0x43, 0x55, 0x44, 0x41, 0x5f, 0x46, 0x54, 0x5a, 0x00
.L_0:


//--------------------- .nv.shared.triton_poi_fused_add_native_group_norm_relu_23 --------------------------
	.section	.nv.shared.triton_poi_fused_add_native_group_norm_relu_23,"aw",@nobits
	.sectionflags	@""
	.align	16
	.zero		1024


//--------------------- .nv.constant0.triton_poi_fused_add_native_group_norm_relu_23 --------------------------
	.section	.nv.constant0.triton_poi_fused_add_native_group_norm_relu_23,"a",@progbits
	.sectionflags	@""
	.align	4
.nv.constant0.triton_poi_fused_add_native_group_norm_relu_23:
	.zero		592
